//
// Generated by NVIDIA NVVM Compiler
//
// Compiler Build ID: CL-36424714
// Cuda compilation tools, release 13.0, V13.0.88
// Based on NVVM 20.0.0
//

.version 9.0
.target sm_100
.address_size 64

	// .globl	dot_product_checked
// _ZZ19dot_product_checkedE5cache has been demoted

.visible .entry dot_product_checked(
	.param .u64 .ptr .align 1 dot_product_checked_param_0,
	.param .u64 .ptr .align 1 dot_product_checked_param_1,
	.param .u32 dot_product_checked_param_2,
	.param .u64 .ptr .align 1 dot_product_checked_param_3
)
{
	.reg .pred 	%p<10>;
	.reg .b32 	%r<9>;
	.reg .b32 	%f<27>;
	.reg .b64 	%rd<10>;
	// demoted variable
	.shared .align 4 .b8 _ZZ19dot_product_checkedE5cache[512];
	ld.param.u64 	%rd1, [dot_product_checked_param_0];
	ld.param.u64 	%rd2, [dot_product_checked_param_1];
	ld.param.u32 	%r4, [dot_product_checked_param_2];
	ld.param.u64 	%rd3, [dot_product_checked_param_3];
	mov.u32 	%r5, %ctaid.x;
	mov.u32 	%r6, %ntid.x;
	mov.u32 	%r1, %tid.x;
	mad.lo.s32 	%r2, %r5, %r6, %r1;
	setp.ge.s32 	%p1, %r2, %r4;
	shl.b32 	%r7, %r1, 2;
	mov.u32 	%r8, _ZZ19dot_product_checkedE5cache;
	add.s32 	%r3, %r8, %r7;
	@%p1 bra 	$L__BB0_2;
	cvta.to.global.u64 	%rd4, %rd1;
	cvta.to.global.u64 	%rd5, %rd2;
	mul.wide.s32 	%rd6, %r2, 4;
	add.s64 	%rd7, %rd4, %rd6;
	ld.global.f32 	%f1, [%rd7];
	add.s64 	%rd8, %rd5, %rd6;
	ld.global.f32 	%f2, [%rd8];
	mul.f32 	%f3, %f1, %f2;
	st.shared.f32 	[%r3], %f3;
$L__BB0_2:
	bar.sync 	0;
	setp.gt.u32 	%p2, %r1, 63;
	@%p2 bra 	$L__BB0_4;
	ld.shared.f32 	%f4, [%r3+256];
	ld.shared.f32 	%f5, [%r3];
	add.f32 	%f6, %f4, %f5;
	st.shared.f32 	[%r3], %f6;
$L__BB0_4:
	bar.sync 	0;
	setp.gt.u32 	%p3, %r1, 31;
	@%p3 bra 	$L__BB0_6;
	ld.shared.f32 	%f7, [%r3+128];
	ld.shared.f32 	%f8, [%r3];
	add.f32 	%f9, %f7, %f8;
	st.shared.f32 	[%r3], %f9;
$L__BB0_6:
	bar.sync 	0;
	setp.gt.u32 	%p4, %r1, 15;
	@%p4 bra 	$L__BB0_8;
	ld.shared.f32 	%f10, [%r3+64];
	ld.shared.f32 	%f11, [%r3];
	add.f32 	%f12, %f10, %f11;
	st.shared.f32 	[%r3], %f12;
$L__BB0_8:
	bar.sync 	0;
	setp.gt.u32 	%p5, %r1, 7;
	@%p5 bra 	$L__BB0_10;
	ld.shared.f32 	%f13, [%r3+32];
	ld.shared.f32 	%f14, [%r3];
	add.f32 	%f15, %f13, %f14;
	st.shared.f32 	[%r3], %f15;
$L__BB0_10:
	bar.sync 	0;
	setp.gt.u32 	%p6, %r1, 3;
	@%p6 bra 	$L__BB0_12;
	ld.shared.f32 	%f16, [%r3+16];
	ld.shared.f32 	%f17, [%r3];
	add.f32 	%f18, %f16, %f17;
	st.shared.f32 	[%r3], %f18;
$L__BB0_12:
	bar.sync 	0;
	setp.gt.u32 	%p7, %r1, 1;
	@%p7 bra 	$L__BB0_14;
	ld.shared.f32 	%f19, [%r3+8];
	ld.shared.f32 	%f20, [%r3];
	add.f32 	%f21, %f19, %f20;
	st.shared.f32 	[%r3], %f21;
$L__BB0_14:
	bar.sync 	0;
	setp.ne.s32 	%p8, %r1, 0;
	@%p8 bra 	$L__BB0_16;
	ld.shared.f32 	%f22, [_ZZ19dot_product_checkedE5cache+4];
	ld.shared.f32 	%f23, [%r3];
	add.f32 	%f24, %f22, %f23;
	st.shared.f32 	[%r3], %f24;
$L__BB0_16:
	setp.ne.s32 	%p9, %r1, 0;
	bar.sync 	0;
	@%p9 bra 	$L__BB0_18;
	ld.shared.f32 	%f25, [_ZZ19dot_product_checkedE5cache];
	cvta.to.global.u64 	%rd9, %rd3;
	atom.global.add.f32 	%f26, [%rd9], %f25;
$L__BB0_18:
	ret;

}


// ===== COMPILED SASS (sm_100) =====

	.target	sm_100

	.elftype	@"ET_EXEC"


//--------------------- .note.nv.tkinfo           --------------------------
	.section	.note.nv.tkinfo,"",@"SHT_NOTE"
	.sectionflags	@"SHF_NOTE_NV_TKINFO"
	.tkinfo
        /*0018*/ 	.word	0x00000002
        /*0030*/ 	.string	""
        /*0030*/ 	.string	"ptxas"
        /*0030*/ 	.string	"Cuda compilation tools, release 13.0, V13.0.88"
        /*0030*/ 	.string	"Build cuda_13.0.r13.0/compiler.36424714_0"
        /*0030*/ 	.string	"-arch sm_100 -m 64 "



//--------------------- .note.nv.cuinfo           --------------------------
	.section	.note.nv.cuinfo,"",@"SHT_NOTE"
	.sectionflags	@"SHF_NOTE_NV_CUINFO"
        /*0018*/ 	.short	0x0002
        /*001a*/ 	.short	0x0064
        /*001c*/ 	.short	0x0082
	.zero		2


//--------------------- .nv.info                  --------------------------
	.section	.nv.info,"",@"SHT_CUDA_INFO"
	.align	4


	//----- nvinfo : EIATTR_REGCOUNT
	.align		4
        /*0000*/ 	.byte	0x04, 0x2f
        /*0002*/ 	.short	(.L_1 - .L_0)
	.align		4
.L_0:
        /*0004*/ 	.word	index@(dot_product_checked)
        /*0008*/ 	.word	0x0000000b


	//----- nvinfo : EIATTR_FRAME_SIZE
	.align		4
.L_1:
        /*000c*/ 	.byte	0x04, 0x11
        /*000e*/ 	.short	(.L_3 - .L_2)
	.align		4
.L_2:
        /*0010*/ 	.word	index@(dot_product_checked)
        /*0014*/ 	.word	0x00000000


	//----- nvinfo : EIATTR_MIN_STACK_SIZE
	.align		4
.L_3:
        /*0018*/ 	.byte	0x04, 0x12
        /*001a*/ 	.short	(.L_5 - .L_4)
	.align		4
.L_4:
        /*001c*/ 	.word	index@(dot_product_checked)
        /*0020*/ 	.word	0x00000000
.L_5:


//--------------------- .nv.compat                --------------------------
	.section	.nv.compat,"",@"SHT_CUDA_COMPAT_INFO"
	.align	4
        /*0000*/ 	.byte	0x02, 0x09, 0x00, 0x00, 0x02, 0x02, 0x01, 0x00, 0x02, 0x05, 0x05, 0x00, 0x03, 0x07, 0x01, 0x01
        /*0010*/ 	.byte	0x02, 0x03, 0x00, 0x00, 0x02, 0x06, 0x01, 0x00, 0x04, 0x0b, 0x08, 0x00, 0x09, 0x00, 0x00, 0x00
        /*0020*/ 	.byte	0x00, 0x00, 0x00, 0x00


//--------------------- .nv.info.dot_product_checked --------------------------
	.section	.nv.info.dot_product_checked,"",@"SHT_CUDA_INFO"
	.sectionflags	@""
	.align	4


	//----- nvinfo : EIATTR_CUDA_API_VERSION
	.align		4
        /*0000*/ 	.byte	0x04, 0x37
        /*0002*/ 	.short	(.L_7 - .L_6)
.L_6:
        /*0004*/ 	.word	0x00000082


	//----- nvinfo : EIATTR_KPARAM_INFO
	.align		4
.L_7:
        /*0008*/ 	.byte	0x04, 0x17
        /*000a*/ 	.short	(.L_9 - .L_8)
.L_8:
        /*000c*/ 	.word	0x00000000
        /*0010*/ 	.short	0x0003
        /*0012*/ 	.short	0x0018
        /*0014*/ 	.byte	0x00, 0xf5, 0x21, 0x00


	//----- nvinfo : EIATTR_KPARAM_INFO
	.align		4
.L_9:
        /*0018*/ 	.byte	0x04, 0x17
        /*001a*/ 	.short	(.L_11 - .L_10)
.L_10:
        /*001c*/ 	.word	0x00000000
        /*0020*/ 	.short	0x0002
        /*0022*/ 	.short	0x0010
        /*0024*/ 	.byte	0x00, 0xf0, 0x11, 0x00


	//----- nvinfo : EIATTR_KPARAM_INFO
	.align		4
.L_11:
        /*0028*/ 	.byte	0x04, 0x17
        /*002a*/ 	.short	(.L_13 - .L_12)
.L_12:
        /*002c*/ 	.word	0x00000000
        /*0030*/ 	.short	0x0001
        /*0032*/ 	.short	0x0008
        /*0034*/ 	.byte	0x00, 0xf5, 0x21, 0x00


	//----- nvinfo : EIATTR_KPARAM_INFO
	.align		4
.L_13:
        /*0038*/ 	.byte	0x04, 0x17
        /*003a*/ 	.short	(.L_15 - .L_14)
.L_14:
        /*003c*/ 	.word	0x00000000
        /*0040*/ 	.short	0x0000
        /*0042*/ 	.short	0x0000
        /*0044*/ 	.byte	0x00, 0xf5, 0x21, 0x00


	//----- nvinfo : EIATTR_SPARSE_MMA_MASK
	.align		4
.L_15:
        /*0048*/ 	.byte	0x03, 0x50
        /*004a*/ 	.short	0x0000


	//----- nvinfo : EIATTR_MAXREG_COUNT
	.align		4
        /*004c*/ 	.byte	0x03, 0x1b
        /*004e*/ 	.short	0x00ff


	//----- nvinfo : EIATTR_NUM_BARRIERS
	.align		4
        /*0050*/ 	.byte	0x02, 0x4c
        /*0052*/ 	.byte	0x01
	.zero		1


	//----- nvinfo : EIATTR_MERCURY_ISA_VERSION
	.align		4
        /*0054*/ 	.byte	0x03, 0x5f
        /*0056*/ 	.short	0x0101


	//----- nvinfo : EIATTR_VRC_CTA_INIT_COUNT
	.align		4
        /*0058*/ 	.byte	0x02, 0x4a
	.zero		1
	.zero		1


	//----- nvinfo : EIATTR_EXIT_INSTR_OFFSETS
	.align		4
        /*005c*/ 	.byte	0x04, 0x1c
        /*005e*/ 	.short	(.L_17 - .L_16)


	//   ....[0]....
.L_16:
        /*0060*/ 	.word	0x000003f0


	//   ....[1]....
        /*0064*/ 	.word	0x00000430


	//----- nvinfo : EIATTR_CBANK_PARAM_SIZE
	.align		4
.L_17:
        /*0068*/ 	.byte	0x03, 0x19
        /*006a*/ 	.short	0x0020


	//----- nvinfo : EIATTR_PARAM_CBANK
	.align		4
        /*006c*/ 	.byte	0x04, 0x0a
        /*006e*/ 	.short	(.L_19 - .L_18)
	.align		4
.L_18:
        /*0070*/ 	.word	index@(.nv.constant0.dot_product_checked)
        /*0074*/ 	.short	0x0380
        /*0076*/ 	.short	0x0020


	//----- nvinfo : EIATTR_SW_WAR
	.align		4
.L_19:
        /*0078*/ 	.byte	0x04, 0x36
        /*007a*/ 	.short	(.L_21 - .L_20)
.L_20:
        /*007c*/ 	.word	0x00000008
.L_21:


//--------------------- .nv.callgraph             --------------------------
	.section	.nv.callgraph,"",@"SHT_CUDA_CALLGRAPH"
	.align	4
	.sectionentsize	8
	.align		4
        /*0000*/ 	.word	0x00000000
	.align		4
        /*0004*/ 	.word	0xffffffff
	.align		4
        /*0008*/ 	.word	0x00000000
	.align		4
        /*000c*/ 	.word	0xfffffffe
	.align		4
        /*0010*/ 	.word	0x00000000
	.align		4
        /*0014*/ 	.word	0xfffffffd
	.align		4
        /*0018*/ 	.word	0x00000000
	.align		4
        /*001c*/ 	.word	0xfffffffc


//--------------------- .text.dot_product_checked --------------------------
	.section	.text.dot_product_checked,"ax",@progbits
	.align	128
        .global         dot_product_checked
        .type           dot_product_checked,@function
        .size           dot_product_checked,(.L_x_1 - dot_product_checked)
        .other          dot_product_checked,@"STO_CUDA_ENTRY STV_DEFAULT"
dot_product_checked:
.text.dot_product_checked:
[----:B------:R-:W-:Y:S01]  /*0000*/  LDC R1, c[0x0][0x37c] ;  /* 0x0000df00ff017b82 */ /* 0x000fe20000000800 */
[----:B------:R-:W0:Y:S07]  /*0010*/  S2R R0, SR_TID.X ;  /* 0x0000000000007919 */ /* 0x000e2e0000002100 */
[----:B------:R-:W0:Y:S01]  /*0020*/  S2UR UR4, SR_CTAID.X ;  /* 0x00000000000479c3 */ /* 0x000e220000002500 */
[----:B------:R-:W1:Y:S01]  /*0030*/  LDCU UR5, c[0x0][0x390] ;  /* 0x00007200ff0577ac */ /* 0x000e620008000800 */
[----:B------:R-:W2:Y:S06]  /*0040*/  LDCU.64 UR6, c[0x0][0x358] ;  /* 0x00006b00ff0677ac */ /* 0x000eac0008000a00 */
[----:B------:R-:W0:Y:S08]  /*0050*/  LDC R7, c[0x0][0x360] ;  /* 0x0000d800ff077b82 */ /* 0x000e300000000800 */
[----:B------:R-:W3:Y:S08]  /*0060*/  LDC.64 R2, c[0x0][0x380] ;  /* 0x0000e000ff027b82 */ /* 0x000ef00000000a00 */
[----:B------:R-:W4:Y:S01]  /*0070*/  LDC.64 R4, c[0x0][0x388] ;  /* 0x0000e200ff047b82 */ /* 0x000f220000000a00 */
[----:B0-----:R-:W-:-:S05]  /*0080*/  IMAD R7, R7, UR4, R0 ;  /* 0x0000000407077c24 */ /* 0x001fca000f8e0200 */
[----:B-1----:R-:W-:-:S13]  /*0090*/  ISETP.GE.AND P1, PT, R7, UR5, PT ;  /* 0x0000000507007c0c */ /* 0x002fda000bf26270 */
[----:B---3--:R-:W-:-:S04]  /*00a0*/  @!P1 IMAD.WIDE R2, R7, 0x4, R2 ;  /* 0x0000000407029825 */ /* 0x008fc800078e0202 */
[----:B----4-:R-:W-:Y:S02]  /*00b0*/  @!P1 IMAD.WIDE R4, R7, 0x4, R4 ;  /* 0x0000000407049825 */ /* 0x010fe400078e0204 */
[----:B--2---:R-:W2:Y:S04]  /*00c0*/  @!P1 LDG.E R2, desc[UR6][R2.64] ;  /* 0x0000000602029981 */ /* 0x004ea8000c1e1900 */
[----:B------:R-:W2:Y:S01]  /*00d0*/  @!P1 LDG.E R5, desc[UR6][R4.64] ;  /* 0x0000000604059981 */ /* 0x000ea2000c1e1900 */
[----:B------:R-:W0:Y:S01]  /*00e0*/  S2UR UR5, SR_CgaCtaId ;  /* 0x00000000000579c3 */ /* 0x000e220000008800 */
[----:B------:R-:W-:Y:S01]  /*00f0*/  UMOV UR4, 0x400 ;  /* 0x0000040000047882 */ /* 0x000fe20000000000 */
[----:B------:R-:W-:Y:S01]  /*0100*/  ISETP.GT.U32.AND P0, PT, R0, 0x3f, PT ;  /* 0x0000003f0000780c */ /* 0x000fe20003f04070 */
[----:B0-----:R-:W-:-:S06]  /*0110*/  ULEA UR4, UR5, UR4, 0x18 ;  /* 0x0000000405047291 */ /* 0x001fcc000f8ec0ff */
[----:B------:R-:W-:Y:S01]  /*0120*/  LEA R6, R0, UR4, 0x2 ;  /* 0x0000000400067c11 */ /* 0x000fe2000f8e10ff */
[----:B--2---:R-:W-:-:S05]  /*0130*/  @!P1 FMUL R7, R2, R5 ;  /* 0x0000000502079220 */ /* 0x004fca0000400000 */
[----:B------:R-:W-:Y:S01]  /*0140*/  @!P1 STS [R6], R7 ;  /* 0x0000000706009388 */ /* 0x000fe20000000800 */
[----:B------:R-:W-:Y:S01]  /*0150*/  BAR.SYNC.DEFER_BLOCKING 0x0 ;  /* 0x0000000000007b1d */ /* 0x000fe20000010000 */
[----:B------:R-:W-:-:S05]  /*0160*/  ISETP.GT.U32.AND P1, PT, R0, 0x1f, PT ;  /* 0x0000001f0000780c */ /* 0x000fca0003f24070 */
[----:B------:R-:W-:Y:S04]  /*0170*/  @!P0 LDS R8, [R6+0x100] ;  /* 0x0001000006088984 */ /* 0x000fe80000000800 */
[----:B------:R-:W0:Y:S02]  /*0180*/  @!P0 LDS R3, [R6] ;  /* 0x0000000006038984 */ /* 0x000e240000000800 */
[----:B0-----:R-:W-:-:S05]  /*0190*/  @!P0 FADD R3, R8, R3 ;  /* 0x0000000308038221 */ /* 0x001fca0000000000 */
        /* <DEDUP_REMOVED lines=26> */
[----:B------:R-:W-:-:S05]  /*0340*/  ISETP.NE.AND P0, PT, R0, RZ, PT ;  /* 0x000000ff0000720c */ /* 0x000fca0003f05270 */
[----:B------:R-:W-:Y:S04]  /*0350*/  @!P1 LDS R2, [R6+0x8] ;  /* 0x0000080006029984 */ /* 0x000fe80000000800 */
[----:B------:R-:W0:Y:S02]  /*0360*/  @!P1 LDS R7, [R6] ;  /* 0x0000000006079984 */ /* 0x000e240000000800 */
[----:B0-----:R-:W-:-:S05]  /*0370*/  @!P1 FADD R7, R2, R7 ;  /* 0x0000000702079221 */ /* 0x001fca0000000000 */
[----:B------:R-:W-:Y:S01]  /*0380*/  @!P1 STS [R6], R7 ;  /* 0x0000000706009388 */ /* 0x000fe20000000800 */
[----:B------:R-:W-:Y:S06]  /*0390*/  BAR.SYNC.DEFER_BLOCKING 0x0 ;  /* 0x0000000000007b1d */ /* 0x000fec0000010000 */
[----:B------:R-:W-:Y:S04]  /*03a0*/  @!P0 LDS R0, [UR4+0x4] ;  /* 0x00000404ff008984 */ /* 0x000fe80008000800 */
[----:B------:R-:W0:Y:S02]  /*03b0*/  @!P0 LDS R3, [R6] ;  /* 0x0000000006038984 */ /* 0x000e240000000800 */
[----:B0-----:R-:W-:-:S05]  /*03c0*/  @!P0 FADD R3, R0, R3 ;  /* 0x0000000300038221 */ /* 0x001fca0000000000 */
[----:B------:R0:W-:Y:S01]  /*03d0*/  @!P0 STS [R6], R3 ;  /* 0x0000000306008388 */ /* 0x0001e20000000800 */
[----:B------:R-:W-:Y:S06]  /*03e0*/  BAR.SYNC.DEFER_BLOCKING 0x0 ;  /* 0x0000000000007b1d */ /* 0x000fec0000010000 */
[----:B------:R-:W-:Y:S05]  /*03f0*/  @P0 EXIT ;  /* 0x000000000000094d */ /* 0x000fea0003800000 */
[----:B------:R-:W1:Y:S01]  /*0400*/  LDS R5, [UR4] ;  /* 0x00000004ff057984 */ /* 0x000e620008000800 */
[----:B0-----:R-:W1:Y:S03]  /*0410*/  LDC.64 R2, c[0x0][0x398] ;  /* 0x0000e600ff027b82 */ /* 0x001e660000000a00 */
[----:B-1----:R-:W-:Y:S01]  /*0420*/  REDG.E.ADD.F32.FTZ.RN.STRONG.GPU desc[UR6][R2.64], R5 ;  /* 0x00000005020079a6 */ /* 0x002fe2000c12f306 */
[----:B------:R-:W-:Y:S05]  /*0430*/  EXIT ;  /* 0x000000000000794d */ /* 0x000fea0003800000 */
.L_x_0:
[----:B------:R-:W-:-:S00]  /*0440*/  BRA `(.L_x_0) ;  /* 0xfffffffc00fc7947 */ /* 0x000fc0000383ffff */
[----:B------:R-:W-:-:S00]  /*0450*/  NOP ;  /* 0x0000000000007918 */ /* 0x000fc00000000000 */
        /* <DEDUP_REMOVED lines=10> */
.L_x_1:


//--------------------- .nv.shared.dot_product_checked --------------------------
	.section	.nv.shared.dot_product_checked,"aw",@nobits
	.sectionflags	@""
	.align	4
.nv.shared.dot_product_checked:
	.zero		1536


//--------------------- .nv.shared.reserved.0     --------------------------
	.section	.nv.shared.reserved.0,"aw",@nobits
	.weak		__nv_reservedSMEM_offset_0_alias
	.size		__nv_reservedSMEM_offset_0_alias, 0, 64
	.other		__nv_reservedSMEM_offset_0_alias,@"STO_CUDA_RESERVED_SHARED STV_DEFAULT"
__nv_reservedSMEM_offset_0_alias:
	.zero		0
	.zero		64


//--------------------- .nv.constant0.dot_product_checked --------------------------
	.section	.nv.constant0.dot_product_checked,"a",@progbits
	.sectionflags	@""
	.align	4
.nv.constant0.dot_product_checked:
	.zero		928


//--------------------- SYMBOLS --------------------------

	.type		.nv.reservedSmem.offset0,@object
	.size		.nv.reservedSmem.offset0,0x4
	.type		.nv.reservedSmem.cap,@object
	.size		.nv.reservedSmem.cap,0x4
